//
// Generated by NVIDIA NVVM Compiler
//
// Compiler Build ID: CL-36424714
// Cuda compilation tools, release 13.0, V13.0.88
// Based on NVVM 20.0.0
//

.version 9.0
.target sm_100
.address_size 64

	// .globl	_Z6actionPdS_

.visible .entry _Z6actionPdS_(
	.param .u64 .ptr .align 1 _Z6actionPdS__param_0,
	.param .u64 .ptr .align 1 _Z6actionPdS__param_1
)
{
	.reg .pred 	%p<10>;
	.reg .b32 	%r<24>;
	.reg .b64 	%rd<7>;
	.reg .b64 	%fd<40>;

	ld.param.u64 	%rd1, [_Z6actionPdS__param_0];
	ld.param.u64 	%rd2, [_Z6actionPdS__param_1];
	mov.u32 	%r14, %tid.x;
	mov.u32 	%r15, %ctaid.x;
	mov.u32 	%r16, %ntid.x;
	mad.lo.s32 	%r1, %r15, %r16, %r14;
	setp.lt.s32 	%p1, %r1, 1;
	mov.f64 	%fd32, 0d3FF0000000000000;
	@%p1 bra 	$L__BB0_4;
	and.b32  	%r2, %r1, 3;
	setp.eq.s32 	%p2, %r2, 0;
	@%p2 bra 	$L__BB0_4;
	neg.s32 	%r21, %r2;
	mov.f64 	%fd32, 0d3FF0000000000000;
$L__BB0_3:
	.pragma "nounroll";
	neg.f64 	%fd32, %fd32;
	add.s32 	%r21, %r21, 1;
	setp.ne.s32 	%p3, %r21, 0;
	@%p3 bra 	$L__BB0_3;
$L__BB0_4:
	setp.lt.s32 	%p4, %r1, 1;
	shl.b32 	%r6, %r1, 1;
	mov.f64 	%fd35, 0d3FF0000000000000;
	@%p4 bra 	$L__BB0_7;
	add.s32 	%r17, %r6, 1;
	cvt.rn.f64.s32 	%fd34, %r17;
	mov.f64 	%fd35, 0d3FF0000000000000;
$L__BB0_6:
	mul.f64 	%fd35, %fd35, %fd34;
	add.f64 	%fd34, %fd34, 0dBFF0000000000000;
	setp.gt.f64 	%p5, %fd34, 0d3FF0000000000000;
	@%p5 bra 	$L__BB0_6;
$L__BB0_7:
	setp.lt.s32 	%p6, %r1, 0;
	mov.f64 	%fd39, 0d3FF0000000000000;
	@%p6 bra 	$L__BB0_13;
	cvta.to.global.u64 	%rd3, %rd1;
	ld.global.f64 	%fd6, [%rd3];
	max.s32 	%r7, %r6, 0;
	setp.lt.s32 	%p7, %r6, 3;
	mov.f64 	%fd39, 0d3FF0000000000000;
	@%p7 bra 	$L__BB0_11;
	add.s32 	%r18, %r7, 1;
	and.b32  	%r19, %r18, 2147483644;
	neg.s32 	%r22, %r19;
	mov.f64 	%fd39, 0d3FF0000000000000;
$L__BB0_10:
	mul.f64 	%fd25, %fd39, %fd6;
	mul.f64 	%fd26, %fd25, %fd6;
	mul.f64 	%fd27, %fd26, %fd6;
	mul.f64 	%fd39, %fd27, %fd6;
	add.s32 	%r22, %r22, 4;
	setp.ne.s32 	%p8, %r22, 0;
	@%p8 bra 	$L__BB0_10;
$L__BB0_11:
	and.b32  	%r20, %r7, 3;
	neg.s32 	%r23, %r20;
$L__BB0_12:
	.pragma "nounroll";
	mul.f64 	%fd39, %fd39, %fd6;
	add.s32 	%r23, %r23, 1;
	setp.ne.s32 	%p9, %r23, 1;
	@%p9 bra 	$L__BB0_12;
$L__BB0_13:
	cvta.to.global.u64 	%rd4, %rd2;
	div.rn.f64 	%fd28, %fd32, %fd35;
	mul.f64 	%fd29, %fd28, %fd39;
	mul.wide.s32 	%rd5, %r1, 8;
	add.s64 	%rd6, %rd4, %rd5;
	st.global.f64 	[%rd6], %fd29;
	ret;

}


// ===== COMPILED SASS (sm_100) =====

	.target	sm_100

	.elftype	@"ET_EXEC"


//--------------------- .note.nv.tkinfo           --------------------------
	.section	.note.nv.tkinfo,"",@"SHT_NOTE"
	.sectionflags	@"SHF_NOTE_NV_TKINFO"
	.tkinfo
        /*0018*/ 	.word	0x00000002
        /*0030*/ 	.string	""
        /*0030*/ 	.string	"ptxas"
        /*0030*/ 	.string	"Cuda compilation tools, release 13.0, V13.0.88"
        /*0030*/ 	.string	"Build cuda_13.0.r13.0/compiler.36424714_0"
        /*0030*/ 	.string	"-arch sm_100 -m 64 "



//--------------------- .note.nv.cuinfo           --------------------------
	.section	.note.nv.cuinfo,"",@"SHT_NOTE"
	.sectionflags	@"SHF_NOTE_NV_CUINFO"
        /*0018*/ 	.short	0x0002
        /*001a*/ 	.short	0x0064
        /*001c*/ 	.short	0x0082
	.zero		2


//--------------------- .nv.info                  --------------------------
	.section	.nv.info,"",@"SHT_CUDA_INFO"
	.align	4


	//----- nvinfo : EIATTR_REGCOUNT
	.align		4
        /*0000*/ 	.byte	0x04, 0x2f
        /*0002*/ 	.short	(.L_1 - .L_0)
	.align		4
.L_0:
        /*0004*/ 	.word	index@(_Z6actionPdS_)
        /*0008*/ 	.word	0x0000001b


	//----- nvinfo : EIATTR_FRAME_SIZE
	.align		4
.L_1:
        /*000c*/ 	.byte	0x04, 0x11
        /*000e*/ 	.short	(.L_3 - .L_2)
	.align		4
.L_2:
        /*0010*/ 	.word	index@($__internal_0_$__cuda_sm20_div_rn_f64_full)
        /*0014*/ 	.word	0x00000000


	//----- nvinfo : EIATTR_FRAME_SIZE
	.align		4
.L_3:
        /*0018*/ 	.byte	0x04, 0x11
        /*001a*/ 	.short	(.L_5 - .L_4)
	.align		4
.L_4:
        /*001c*/ 	.word	index@(_Z6actionPdS_)
        /*0020*/ 	.word	0x00000000


	//----- nvinfo : EIATTR_MIN_STACK_SIZE
	.align		4
.L_5:
        /*0024*/ 	.byte	0x04, 0x12
        /*0026*/ 	.short	(.L_7 - .L_6)
	.align		4
.L_6:
        /*0028*/ 	.word	index@(_Z6actionPdS_)
        /*002c*/ 	.word	0x00000000
.L_7:


//--------------------- .nv.compat                --------------------------
	.section	.nv.compat,"",@"SHT_CUDA_COMPAT_INFO"
	.align	4
        /*0000*/ 	.byte	0x02, 0x09, 0x00, 0x00, 0x02, 0x02, 0x01, 0x00, 0x02, 0x05, 0x05, 0x00, 0x03, 0x07, 0x01, 0x01
        /*0010*/ 	.byte	0x02, 0x03, 0x00, 0x00, 0x02, 0x06, 0x01, 0x00, 0x04, 0x0b, 0x08, 0x00, 0x01, 0x00, 0x00, 0x00
        /*0020*/ 	.byte	0x00, 0x00, 0x00, 0x00


//--------------------- .nv.info._Z6actionPdS_    --------------------------
	.section	.nv.info._Z6actionPdS_,"",@"SHT_CUDA_INFO"
	.sectionflags	@""
	.align	4


	//----- nvinfo : EIATTR_CUDA_API_VERSION
	.align		4
        /*0000*/ 	.byte	0x04, 0x37
        /*0002*/ 	.short	(.L_9 - .L_8)
.L_8:
        /*0004*/ 	.word	0x00000082


	//----- nvinfo : EIATTR_KPARAM_INFO
	.align		4
.L_9:
        /*0008*/ 	.byte	0x04, 0x17
        /*000a*/ 	.short	(.L_11 - .L_10)
.L_10:
        /*000c*/ 	.word	0x00000000
        /*0010*/ 	.short	0x0001
        /*0012*/ 	.short	0x0008
        /*0014*/ 	.byte	0x00, 0xf5, 0x21, 0x00


	//----- nvinfo : EIATTR_KPARAM_INFO
	.align		4
.L_11:
        /*0018*/ 	.byte	0x04, 0x17
        /*001a*/ 	.short	(.L_13 - .L_12)
.L_12:
        /*001c*/ 	.word	0x00000000
        /*0020*/ 	.short	0x0000
        /*0022*/ 	.short	0x0000
        /*0024*/ 	.byte	0x00, 0xf5, 0x21, 0x00


	//----- nvinfo : EIATTR_SPARSE_MMA_MASK
	.align		4
.L_13:
        /*0028*/ 	.byte	0x03, 0x50
        /*002a*/ 	.short	0x0000


	//----- nvinfo : EIATTR_MAXREG_COUNT
	.align		4
        /*002c*/ 	.byte	0x03, 0x1b
        /*002e*/ 	.short	0x00ff


	//----- nvinfo : EIATTR_MERCURY_ISA_VERSION
	.align		4
        /*0030*/ 	.byte	0x03, 0x5f
        /*0032*/ 	.short	0x0101


	//----- nvinfo : EIATTR_VRC_CTA_INIT_COUNT
	.align		4
        /*0034*/ 	.byte	0x02, 0x4a
	.zero		1
	.zero		1


	//----- nvinfo : EIATTR_EXIT_INSTR_OFFSETS
	.align		4
        /*0038*/ 	.byte	0x04, 0x1c
        /*003a*/ 	.short	(.L_15 - .L_14)


	//   ....[0]....
.L_14:
        /*003c*/ 	.word	0x00000a00


	//----- nvinfo : EIATTR_CRS_STACK_SIZE
	.align		4
.L_15:
        /*0040*/ 	.byte	0x04, 0x1e
        /*0042*/ 	.short	(.L_17 - .L_16)
.L_16:
        /*0044*/ 	.word	0x00000000


	//----- nvinfo : EIATTR_CBANK_PARAM_SIZE
	.align		4
.L_17:
        /*0048*/ 	.byte	0x03, 0x19
        /*004a*/ 	.short	0x0010


	//----- nvinfo : EIATTR_PARAM_CBANK
	.align		4
        /*004c*/ 	.byte	0x04, 0x0a
        /*004e*/ 	.short	(.L_19 - .L_18)
	.align		4
.L_18:
        /*0050*/ 	.word	index@(.nv.constant0._Z6actionPdS_)
        /*0054*/ 	.short	0x0380
        /*0056*/ 	.short	0x0010


	//----- nvinfo : EIATTR_SW_WAR
	.align		4
.L_19:
        /*0058*/ 	.byte	0x04, 0x36
        /*005a*/ 	.short	(.L_21 - .L_20)
.L_20:
        /*005c*/ 	.word	0x00000008
.L_21:


//--------------------- .nv.callgraph             --------------------------
	.section	.nv.callgraph,"",@"SHT_CUDA_CALLGRAPH"
	.align	4
	.sectionentsize	8
	.align		4
        /*0000*/ 	.word	0x00000000
	.align		4
        /*0004*/ 	.word	0xffffffff
	.align		4
        /*0008*/ 	.word	0x00000000
	.align		4
        /*000c*/ 	.word	0xfffffffe
	.align		4
        /*0010*/ 	.word	0x00000000
	.align		4
        /*0014*/ 	.word	0xfffffffd
	.align		4
        /*0018*/ 	.word	0x00000000
	.align		4
        /*001c*/ 	.word	0xfffffffc


//--------------------- .text._Z6actionPdS_       --------------------------
	.section	.text._Z6actionPdS_,"ax",@progbits
	.align	128
        .global         _Z6actionPdS_
        .type           _Z6actionPdS_,@function
        .size           _Z6actionPdS_,(.L_x_28 - _Z6actionPdS_)
        .other          _Z6actionPdS_,@"STO_CUDA_ENTRY STV_DEFAULT"
_Z6actionPdS_:
.text._Z6actionPdS_:
[----:B------:R-:W-:Y:S01]  /*0000*/  LDC R1, c[0x0][0x37c] ;  /* 0x0000df00ff017b82 */ /* 0x000fe20000000800 */
[----:B------:R-:W0:Y:S07]  /*0010*/  S2R R0, SR_TID.X ;  /* 0x0000000000007919 */ /* 0x000e2e0000002100 */
[----:B------:R-:W0:Y:S01]  /*0020*/  S2UR UR4, SR_CTAID.X ;  /* 0x00000000000479c3 */ /* 0x000e220000002500 */
[----:B------:R-:W-:Y:S01]  /*0030*/  BSSY.RECONVERGENT B0, `(.L_x_0) ;  /* 0x0000010000007945 */ /* 0x000fe20003800200 */
[----:B------:R-:W-:-:S02]  /*0040*/  IMAD.MOV.U32 R6, RZ, RZ, 0x0 ;  /* 0x00000000ff067424 */ /* 0x000fc400078e00ff */
[----:B------:R-:W-:-:S04]  /*0050*/  IMAD.MOV.U32 R7, RZ, RZ, 0x3ff00000 ;  /* 0x3ff00000ff077424 */ /* 0x000fc800078e00ff */
[----:B------:R-:W0:Y:S02]  /*0060*/  LDC R3, c[0x0][0x360] ;  /* 0x0000d800ff037b82 */ /* 0x000e240000000800 */
[----:B0-----:R-:W-:-:S05]  /*0070*/  IMAD R0, R3, UR4, R0 ;  /* 0x0000000403007c24 */ /* 0x001fca000f8e0200 */
[----:B------:R-:W-:-:S13]  /*0080*/  ISETP.GE.AND P0, PT, R0, 0x1, PT ;  /* 0x000000010000780c */ /* 0x000fda0003f06270 */
[----:B------:R-:W-:Y:S05]  /*0090*/  @!P0 BRA `(.L_x_1) ;  /* 0x0000000000248947 */ /* 0x000fea0003800000 */
[----:B------:R-:W-:-:S13]  /*00a0*/  LOP3.LUT P1, R2, R0, 0x3, RZ, 0xc0, !PT ;  /* 0x0000000300027812 */ /* 0x000fda000782c0ff */
[----:B------:R-:W-:Y:S05]  /*00b0*/  @!P1 BRA `(.L_x_1) ;  /* 0x00000000001c9947 */ /* 0x000fea0003800000 */
[----:B------:R-:W-:Y:S02]  /*00c0*/  IMAD.MOV R2, RZ, RZ, -R2 ;  /* 0x000000ffff027224 */ /* 0x000fe400078e0a02 */
[----:B------:R-:W-:Y:S02]  /*00d0*/  IMAD.MOV.U32 R6, RZ, RZ, 0x0 ;  /* 0x00000000ff067424 */ /* 0x000fe400078e00ff */
[----:B------:R-:W-:-:S07]  /*00e0*/  IMAD.MOV.U32 R7, RZ, RZ, 0x3ff00000 ;  /* 0x3ff00000ff077424 */ /* 0x000fce00078e00ff */
.L_x_2:
[----:B------:R-:W-:Y:S01]  /*00f0*/  VIADD R2, R2, 0x1 ;  /* 0x0000000102027836 */ /* 0x000fe20000000000 */
[----:B------:R-:W-:-:S04]  /*0100*/  DADD R6, -RZ, -R6 ;  /* 0x00000000ff067229 */ /* 0x000fc80000000906 */
[----:B------:R-:W-:-:S13]  /*0110*/  ISETP.NE.AND P1, PT, R2, RZ, PT ;  /* 0x000000ff0200720c */ /* 0x000fda0003f25270 */
[----:B------:R-:W-:Y:S05]  /*0120*/  @P1 BRA `(.L_x_2) ;  /* 0xfffffffc00f01947 */ /* 0x000fea000383ffff */
.L_x_1:
[----:B------:R-:W-:Y:S05]  /*0130*/  BSYNC.RECONVERGENT B0 ;  /* 0x0000000000007941 */ /* 0x000fea0003800200 */
.L_x_0:
[----:B------:R-:W-:Y:S01]  /*0140*/  BSSY.RECONVERGENT B0, `(.L_x_3) ;  /* 0x0000024000007945 */ /* 0x000fe20003800200 */
[----:B------:R-:W-:Y:S02]  /*0150*/  IMAD.SHL.U32 R11, R0, 0x2, RZ ;  /* 0x00000002000b7824 */ /* 0x000fe400078e00ff */
[----:B------:R-:W-:Y:S02]  /*0160*/  IMAD.MOV.U32 R8, RZ, RZ, 0x0 ;  /* 0x00000000ff087424 */ /* 0x000fe400078e00ff */
[----:B------:R-:W-:Y:S01]  /*0170*/  IMAD.MOV.U32 R9, RZ, RZ, 0x3ff00000 ;  /* 0x3ff00000ff097424 */ /* 0x000fe200078e00ff */
[----:B------:R-:W-:Y:S06]  /*0180*/  @!P0 BRA `(.L_x_4) ;  /* 0x00000000007c8947 */ /* 0x000fec0003800000 */
[----:B------:R-:W-:Y:S01]  /*0190*/  VIADD R2, R11, 0x1 ;  /* 0x000000010b027836 */ /* 0x000fe20000000000 */
[----:B------:R-:W-:Y:S01]  /*01a0*/  BSSY.RECONVERGENT B1, `(.L_x_5) ;  /* 0x0000015000017945 */ /* 0x000fe20003800200 */
[----:B------:R-:W-:Y:S01]  /*01b0*/  PLOP3.LUT P0, PT, PT, PT, PT, 0x80, 0x8 ;  /* 0x000000000008781c */ /* 0x000fe20003f0f070 */
[----:B------:R-:W-:Y:S02]  /*01c0*/  IMAD.MOV.U32 R8, RZ, RZ, 0x0 ;  /* 0x00000000ff087424 */ /* 0x000fe400078e00ff */
[----:B------:R-:W-:Y:S01]  /*01d0*/  IMAD.MOV.U32 R9, RZ, RZ, 0x3ff00000 ;  /* 0x3ff00000ff097424 */ /* 0x000fe200078e00ff */
[----:B------:R-:W0:Y:S02]  /*01e0*/  I2F.F64 R2, R2 ;  /* 0x0000000200027312 */ /* 0x000e240000201c00 */
[----:B0-----:R-:W-:-:S08]  /*01f0*/  DADD R4, R2, -3 ;  /* 0xc008000002047429 */ /* 0x001fd00000000000 */
[----:B------:R-:W-:-:S14]  /*0200*/  DSETP.GT.AND P1, PT, R4, 1, PT ;  /* 0x3ff000000400742a */ /* 0x000fdc0003f24000 */
[----:B------:R-:W-:Y:S05]  /*0210*/  @!P1 BRA `(.L_x_6) ;  /* 0x0000000000349947 */ /* 0x000fea0003800000 */
[----:B------:R-:W-:Y:S01]  /*0220*/  BSSY.RECONVERGENT B2, `(.L_x_7) ;  /* 0x000000b000027945 */ /* 0x000fe20003800200 */
.L_x_8:
[C---:B------:R-:W-:Y:S02]  /*0230*/  DADD R4, R2.reuse, -1 ;  /* 0xbff0000002047429 */ /* 0x040fe40000000000 */
[----:B------:R-:W-:-:S06]  /*0240*/  DMUL R2, R2, R8 ;  /* 0x0000000802027228 */ /* 0x000fcc0000000000 */
[----:B------:R-:W-:Y:S02]  /*0250*/  DADD R12, R4, -1 ;  /* 0xbff00000040c7429 */ /* 0x000fe40000000000 */
[----:B------:R-:W-:-:S06]  /*0260*/  DMUL R4, R2, R4 ;  /* 0x0000000402047228 */ /* 0x000fcc0000000000 */
[----:B------:R-:W-:Y:S02]  /*0270*/  DADD R8, R12, -1 ;  /* 0xbff000000c087429 */ /* 0x000fe40000000000 */
[----:B------:R-:W-:-:S06]  /*0280*/  DMUL R4, R4, R12 ;  /* 0x0000000c04047228 */ /* 0x000fcc0000000000 */
[----:B------:R-:W-:Y:S02]  /*0290*/  DADD R2, R8, -1 ;  /* 0xbff0000008027429 */ /* 0x000fe40000000000 */
[----:B------:R-:W-:-:S06]  /*02a0*/  DMUL R8, R4, R8 ;  /* 0x0000000804087228 */ /* 0x000fcc0000000000 */
[----:B------:R-:W-:-:S14]  /*02b0*/  DSETP.GT.AND P0, PT, R2, 4, PT ;  /* 0x401000000200742a */ /* 0x000fdc0003f04000 */
[----:B------:R-:W-:Y:S05]  /*02c0*/  @P0 BRA `(.L_x_8) ;  /* 0xfffffffc00d80947 */ /* 0x000fea000383ffff */
[----:B------:R-:W-:Y:S05]  /*02d0*/  BSYNC.RECONVERGENT B2 ;  /* 0x0000000000027941 */ /* 0x000fea0003800200 */
.L_x_7:
[----:B------:R-:W-:-:S13]  /*02e0*/  PLOP3.LUT P0, PT, PT, PT, PT, 0x8, 0x80 ;  /* 0x000000000080781c */ /* 0x000fda0003f0e170 */
.L_x_6:
[----:B------:R-:W-:Y:S05]  /*02f0*/  BSYNC.RECONVERGENT B1 ;  /* 0x0000000000017941 */ /* 0x000fea0003800200 */
.L_x_5:
[----:B------:R-:W-:-:S08]  /*0300*/  DADD R12, R2, -1 ;  /* 0xbff00000020c7429 */ /* 0x000fd00000000000 */
[----:B------:R-:W-:-:S14]  /*0310*/  DSETP.GT.AND P1, PT, R12, 1, PT ;  /* 0x3ff000000c00742a */ /* 0x000fdc0003f24000 */
[----:B------:R-:W-:Y:S01]  /*0320*/  @P1 PLOP3.LUT P0, PT, PT, PT, PT, 0x8, 0x80 ;  /* 0x000000000080181c */ /* 0x000fe20003f0e170 */
[----:B------:R-:W-:Y:S02]  /*0330*/  @P1 DMUL R4, R8, R2 ;  /* 0x0000000208041228 */ /* 0x000fe40000000000 */
[----:B------:R-:W-:-:S06]  /*0340*/  @P1 DADD R2, R12, -1 ;  /* 0xbff000000c021429 */ /* 0x000fcc0000000000 */
[----:B------:R-:W-:-:S04]  /*0350*/  @P1 DMUL R8, R4, R12 ;  /* 0x0000000c04081228 */ /* 0x000fc80000000000 */
[----:B------:R-:W-:-:S14]  /*0360*/  DSETP.GT.OR P0, PT, R2, 1, P0 ;  /* 0x3ff000000200742a */ /* 0x000fdc0000704400 */
[----:B------:R-:W-:-:S11]  /*0370*/  @P0 DMUL R8, R8, R2 ;  /* 0x0000000208080228 */ /* 0x000fd60000000000 */
.L_x_4:
[----:B------:R-:W-:Y:S05]  /*0380*/  BSYNC.RECONVERGENT B0 ;  /* 0x0000000000007941 */ /* 0x000fea0003800200 */
.L_x_3:
[----:B------:R-:W-:Y:S01]  /*0390*/  ISETP.GE.AND P0, PT, R0, RZ, PT ;  /* 0x000000ff0000720c */ /* 0x000fe20003f06270 */
[----:B------:R-:W0:Y:S01]  /*03a0*/  LDCU.64 UR4, c[0x0][0x358] ;  /* 0x00006b00ff0477ac */ /* 0x000e220008000a00 */
[----:B------:R-:W-:Y:S01]  /*03b0*/  BSSY.RECONVERGENT B1, `(.L_x_9) ;  /* 0x000004c000017945 */ /* 0x000fe20003800200 */
[----:B------:R-:W-:Y:S02]  /*03c0*/  IMAD.MOV.U32 R4, RZ, RZ, 0x0 ;  /* 0x00000000ff047424 */ /* 0x000fe400078e00ff */
[----:B------:R-:W-:-:S08]  /*03d0*/  IMAD.MOV.U32 R5, RZ, RZ, 0x3ff00000 ;  /* 0x3ff00000ff057424 */ /* 0x000fd000078e00ff */
[----:B------:R-:W-:Y:S05]  /*03e0*/  @!P0 BRA `(.L_x_10) ;  /* 0x0000000400208947 */ /* 0x000fea0003800000 */
[----:B------:R-:W0:Y:S02]  /*03f0*/  LDC.64 R2, c[0x0][0x380] ;  /* 0x0000e000ff027b82 */ /* 0x000e240000000a00 */
[----:B0-----:R-:W5:Y:S01]  /*0400*/  LDG.E.64 R2, desc[UR4][R2.64] ;  /* 0x0000000402027981 */ /* 0x001f62000c1e1b00 */
[----:B------:R-:W-:Y:S01]  /*0410*/  ISETP.GE.AND P0, PT, R11, 0x3, PT ;  /* 0x000000030b00780c */ /* 0x000fe20003f06270 */
[----:B------:R-:W-:Y:S01]  /*0420*/  BSSY.RECONVERGENT B0, `(.L_x_11) ;  /* 0x000003e000007945 */ /* 0x000fe20003800200 */
[----:B------:R-:W-:Y:S01]  /*0430*/  VIMNMX R11, PT, PT, RZ, R11, !PT ;  /* 0x0000000bff0b7248 */ /* 0x000fe20007fe0100 */
[----:B------:R-:W-:Y:S02]  /*0440*/  IMAD.MOV.U32 R4, RZ, RZ, 0x0 ;  /* 0x00000000ff047424 */ /* 0x000fe400078e00ff */
[----:B------:R-:W-:-:S08]  /*0450*/  IMAD.MOV.U32 R5, RZ, RZ, 0x3ff00000 ;  /* 0x3ff00000ff057424 */ /* 0x000fd000078e00ff */
[----:B------:R-:W-:Y:S05]  /*0460*/  @!P0 BRA `(.L_x_12) ;  /* 0x0000000000e48947 */ /* 0x000fea0003800000 */
[----:B------:R-:W-:Y:S02]  /*0470*/  VIADD R4, R11, 0x1 ;  /* 0x000000010b047836 */ /* 0x000fe40000000000 */
[----:B------:R-:W-:-:S03]  /*0480*/  IMAD.MOV.U32 R5, RZ, RZ, 0x3ff00000 ;  /* 0x3ff00000ff057424 */ /* 0x000fc600078e00ff */
[----:B------:R-:W-:-:S05]  /*0490*/  LOP3.LUT R4, R4, 0x7ffffffc, RZ, 0xc0, !PT ;  /* 0x7ffffffc04047812 */ /* 0x000fca00078ec0ff */
[----:B------:R-:W-:Y:S02]  /*04a0*/  IMAD.MOV R10, RZ, RZ, -R4 ;  /* 0x000000ffff0a7224 */ /* 0x000fe400078e0a04 */
[----:B------:R-:W-:-:S03]  /*04b0*/  IMAD.MOV.U32 R4, RZ, RZ, 0x0 ;  /* 0x00000000ff047424 */ /* 0x000fc600078e00ff */
[----:B------:R-:W-:-:S13]  /*04c0*/  ISETP.GE.AND P0, PT, R10, RZ, PT ;  /* 0x000000ff0a00720c */ /* 0x000fda0003f06270 */
[----:B------:R-:W-:Y:S05]  /*04d0*/  @P0 BRA `(.L_x_13) ;  /* 0x0000000000ac0947 */ /* 0x000fea0003800000 */
[----:B------:R-:W-:Y:S01]  /*04e0*/  IMAD.MOV R12, RZ, RZ, -R10 ;  /* 0x000000ffff0c7224 */ /* 0x000fe200078e0a0a */
[----:B------:R-:W-:Y:S01]  /*04f0*/  BSSY.RECONVERGENT B2, `(.L_x_14) ;  /* 0x0000018000027945 */ /* 0x000fe20003800200 */
[----:B------:R-:W-:-:S03]  /*0500*/  PLOP3.LUT P0, PT, PT, PT, PT, 0x80, 0x8 ;  /* 0x000000000008781c */ /* 0x000fc60003f0f070 */
[----:B------:R-:W-:-:S13]  /*0510*/  ISETP.GT.AND P1, PT, R12, 0xc, PT ;  /* 0x0000000c0c00780c */ /* 0x000fda0003f24270 */
[----:B------:R-:W-:Y:S05]  /*0520*/  @!P1 BRA `(.L_x_15) ;  /* 0x0000000000509947 */ /* 0x000fea0003800000 */
[----:B------:R-:W-:-:S13]  /*0530*/  PLOP3.LUT P0, PT, PT, PT, PT, 0x8, 0x80 ;  /* 0x000000000080781c */ /* 0x000fda0003f0e170 */
.L_x_16:
[----:B-----5:R-:W-:Y:S01]  /*0540*/  DMUL R4, R2, R4 ;  /* 0x0000000402047228 */ /* 0x020fe20000000000 */
[----:B------:R-:W-:-:S05]  /*0550*/  VIADD R10, R10, 0x10 ;  /* 0x000000100a0a7836 */ /* 0x000fca0000000000 */
[----:B------:R-:W-:Y:S02]  /*0560*/  ISETP.GE.AND P1, PT, R10, -0xc, PT ;  /* 0xfffffff40a00780c */ /* 0x000fe40003f26270 */
[----:B------:R-:W-:-:S08]  /*0570*/  DMUL R4, R2, R4 ;  /* 0x0000000402047228 */ /* 0x000fd00000000000 */
        /* <DEDUP_REMOVED lines=13> */
[----:B------:R-:W-:Y:S01]  /*0650*/  DMUL R4, R2, R4 ;  /* 0x0000000402047228 */ /* 0x000fe20000000000 */
[----:B------:R-:W-:Y:S10]  /*0660*/  @!P1 BRA `(.L_x_16) ;  /* 0xfffffffc00b49947 */ /* 0x000ff4000383ffff */
.L_x_15:
[----:B------:R-:W-:Y:S05]  /*0670*/  BSYNC.RECONVERGENT B2 ;  /* 0x0000000000027941 */ /* 0x000fea0003800200 */
.L_x_14:
[----:B------:R-:W-:Y:S01]  /*0680*/  IMAD.MOV R12, RZ, RZ, -R10 ;  /* 0x000000ffff0c7224 */ /* 0x000fe200078e0a0a */
[----:B------:R-:W-:Y:S04]  /*0690*/  BSSY.RECONVERGENT B2, `(.L_x_17) ;  /* 0x000000d000027945 */ /* 0x000fe80003800200 */
[----:B------:R-:W-:-:S13]  /*06a0*/  ISETP.GT.AND P1, PT, R12, 0x4, PT ;  /* 0x000000040c00780c */ /* 0x000fda0003f24270 */
[----:B------:R-:W-:Y:S05]  /*06b0*/  @!P1 BRA `(.L_x_18) ;  /* 0x0000000000289947 */ /* 0x000fea0003800000 */
[----:B-----5:R-:W-:Y:S01]  /*06c0*/  DMUL R4, R4, R2 ;  /* 0x0000000204047228 */ /* 0x020fe20000000000 */
[----:B------:R-:W-:Y:S01]  /*06d0*/  PLOP3.LUT P0, PT, PT, PT, PT, 0x8, 0x80 ;  /* 0x000000000080781c */ /* 0x000fe20003f0e170 */
[----:B------:R-:W-:-:S06]  /*06e0*/  VIADD R10, R10, 0x8 ;  /* 0x000000080a0a7836 */ /* 0x000fcc0000000000 */
[----:B------:R-:W-:-:S08]  /*06f0*/  DMUL R4, R2, R4 ;  /* 0x0000000402047228 */ /* 0x000fd00000000000 */
[----:B------:R-:W-:-:S08]  /*0700*/  DMUL R4, R2, R4 ;  /* 0x0000000402047228 */ /* 0x000fd00000000000 */
[----:B------:R-:W-:-:S08]  /*0710*/  DMUL R4, R2, R4 ;  /* 0x0000000402047228 */ /* 0x000fd00000000000 */
[----:B------:R-:W-:-:S08]  /*0720*/  DMUL R4, R2, R4 ;  /* 0x0000000402047228 */ /* 0x000fd00000000000 */
[----:B------:R-:W-:-:S08]  /*0730*/  DMUL R4, R2, R4 ;  /* 0x0000000402047228 */ /* 0x000fd00000000000 */
[----:B------:R-:W-:-:S08]  /*0740*/  DMUL R4, R2, R4 ;  /* 0x0000000402047228 */ /* 0x000fd00000000000 */
[----:B------:R-:W-:-:S11]  /*0750*/  DMUL R4, R2, R4 ;  /* 0x0000000402047228 */ /* 0x000fd60000000000 */
.L_x_18:
[----:B------:R-:W-:Y:S05]  /*0760*/  BSYNC.RECONVERGENT B2 ;  /* 0x0000000000027941 */ /* 0x000fea0003800200 */
.L_x_17:
[----:B------:R-:W-:-:S13]  /*0770*/  ISETP.NE.OR P0, PT, R10, RZ, P0 ;  /* 0x000000ff0a00720c */ /* 0x000fda0000705670 */
[----:B------:R-:W-:Y:S05]  /*0780*/  @!P0 BRA `(.L_x_12) ;  /* 0x00000000001c8947 */ /* 0x000fea0003800000 */
.L_x_13:
[----:B-----5:R-:W-:Y:S01]  /*0790*/  DMUL R4, R2, R4 ;  /* 0x0000000402047228 */ /* 0x020fe20000000000 */
[----:B------:R-:W-:-:S05]  /*07a0*/  VIADD R10, R10, 0x4 ;  /* 0x000000040a0a7836 */ /* 0x000fca0000000000 */
[----:B------:R-:W-:Y:S02]  /*07b0*/  ISETP.NE.AND P0, PT, R10, RZ, PT ;  /* 0x000000ff0a00720c */ /* 0x000fe40003f05270 */
[----:B------:R-:W-:-:S08]  /*07c0*/  DMUL R4, R2, R4 ;  /* 0x0000000402047228 */ /* 0x000fd00000000000 */
[----:B------:R-:W-:-:S08]  /*07d0*/  DMUL R4, R2, R4 ;  /* 0x0000000402047228 */ /* 0x000fd00000000000 */
[----:B------:R-:W-:Y:S01]  /*07e0*/  DMUL R4, R2, R4 ;  /* 0x0000000402047228 */ /* 0x000fe20000000000 */
[----:B------:R-:W-:Y:S10]  /*07f0*/  @P0 BRA `(.L_x_13) ;  /* 0xfffffffc00e40947 */ /* 0x000ff4000383ffff */
.L_x_12:
[----:B------:R-:W-:Y:S05]  /*0800*/  BSYNC.RECONVERGENT B0 ;  /* 0x0000000000007941 */ /* 0x000fea0003800200 */
.L_x_11:
[----:B------:R-:W-:-:S05]  /*0810*/  LOP3.LUT R11, R11, 0x3, RZ, 0xc0, !PT ;  /* 0x000000030b0b7812 */ /* 0x000fca00078ec0ff */
[----:B------:R-:W-:-:S07]  /*0820*/  IMAD.MOV R11, RZ, RZ, -R11 ;  /* 0x000000ffff0b7224 */ /* 0x000fce00078e0a0b */
.L_x_19:
[----:B------:R-:W-:Y:S01]  /*0830*/  VIADD R11, R11, 0x1 ;  /* 0x000000010b0b7836 */ /* 0x000fe20000000000 */
[----:B-----5:R-:W-:-:S04]  /*0840*/  DMUL R4, R2, R4 ;  /* 0x0000000402047228 */ /* 0x020fc80000000000 */
[----:B------:R-:W-:-:S13]  /*0850*/  ISETP.NE.AND P0, PT, R11, 0x1, PT ;  /* 0x000000010b00780c */ /* 0x000fda0003f05270 */
[----:B------:R-:W-:Y:S05]  /*0860*/  @P0 BRA `(.L_x_19) ;  /* 0xfffffffc00f00947 */ /* 0x000fea000383ffff */
.L_x_10:
[----:B0-----:R-:W-:Y:S05]  /*0870*/  BSYNC.RECONVERGENT B1 ;  /* 0x0000000000017941 */ /* 0x001fea0003800200 */
.L_x_9:
[----:B------:R-:W0:Y:S01]  /*0880*/  MUFU.RCP64H R3, R9 ;  /* 0x0000000900037308 */ /* 0x000e220000001800 */
[----:B------:R-:W-:Y:S01]  /*0890*/  IMAD.MOV.U32 R2, RZ, RZ, 0x1 ;  /* 0x00000001ff027424 */ /* 0x000fe200078e00ff */
[----:B------:R-:W-:Y:S01]  /*08a0*/  FSETP.GEU.AND P1, PT, |R7|, 6.5827683646048100446e-37, PT ;  /* 0x036000000700780b */ /* 0x000fe20003f2e200 */
[----:B------:R-:W-:Y:S04]  /*08b0*/  BSSY.RECONVERGENT B0, `(.L_x_20) ;  /* 0x0000010000007945 */ /* 0x000fe80003800200 */
[----:B0-----:R-:W-:-:S08]  /*08c0*/  DFMA R10, R2, -R8, 1 ;  /* 0x3ff00000020a742b */ /* 0x001fd00000000808 */
[----:B------:R-:W-:-:S08]  /*08d0*/  DFMA R10, R10, R10, R10 ;  /* 0x0000000a0a0a722b */ /* 0x000fd0000000000a */
[----:B------:R-:W-:-:S08]  /*08e0*/  DFMA R10, R2, R10, R2 ;  /* 0x0000000a020a722b */ /* 0x000fd00000000002 */
[----:B------:R-:W-:-:S08]  /*08f0*/  DFMA R2, R10, -R8, 1 ;  /* 0x3ff000000a02742b */ /* 0x000fd00000000808 */
[----:B------:R-:W-:-:S08]  /*0900*/  DFMA R2, R10, R2, R10 ;  /* 0x000000020a02722b */ /* 0x000fd0000000000a */
[----:B------:R-:W-:-:S08]  /*0910*/  DMUL R10, R2, R6 ;  /* 0x00000006020a7228 */ /* 0x000fd00000000000 */
[----:B------:R-:W-:-:S08]  /*0920*/  DFMA R12, R10, -R8, R6 ;  /* 0x800000080a0c722b */ /* 0x000fd00000000006 */
[----:B------:R-:W-:-:S10]  /*0930*/  DFMA R2, R2, R12, R10 ;  /* 0x0000000c0202722b */ /* 0x000fd4000000000a */
[----:B------:R-:W-:-:S05]  /*0940*/  FFMA R10, RZ, R9, R3 ;  /* 0x00000009ff0a7223 */ /* 0x000fca0000000003 */
[----:B------:R-:W-:-:S13]  /*0950*/  FSETP.GT.AND P0, PT, |R10|, 1.469367938527859385e-39, PT ;  /* 0x001000000a00780b */ /* 0x000fda0003f04200 */
[----:B------:R-:W-:Y:S05]  /*0960*/  @P0 BRA P1, `(.L_x_21) ;  /* 0x0000000000100947 */ /* 0x000fea0000800000 */
[----:B------:R-:W-:Y:S01]  /*0970*/  IMAD.MOV.U32 R10, RZ, RZ, R6 ;  /* 0x000000ffff0a7224 */ /* 0x000fe200078e0006 */
[----:B------:R-:W-:Y:S01]  /*0980*/  MOV R12, 0x9b0 ;  /* 0x000009b0000c7802 */ /* 0x000fe20000000f00 */
[----:B------:R-:W-:-:S07]  /*0990*/  IMAD.MOV.U32 R11, RZ, RZ, R7 ;  /* 0x000000ffff0b7224 */ /* 0x000fce00078e0007 */
[----:B------:R-:W-:Y:S05]  /*09a0*/  CALL.REL.NOINC `($__internal_0_$__cuda_sm20_div_rn_f64_full) ;  /* 0x0000000000187944 */ /* 0x000fea0003c00000 */
.L_x_21:
[----:B------:R-:W-:Y:S05]  /*09b0*/  BSYNC.RECONVERGENT B0 ;  /* 0x0000000000007941 */ /* 0x000fea0003800200 */
.L_x_20:
[----:B------:R-:W0:Y:S01]  /*09c0*/  LDC.64 R6, c[0x0][0x388] ;  /* 0x0000e200ff067b82 */ /* 0x000e220000000a00 */
[----:B------:R-:W-:Y:S01]  /*09d0*/  DMUL R2, R2, R4 ;  /* 0x0000000402027228 */ /* 0x000fe20000000000 */
[----:B0-----:R-:W-:-:S06]  /*09e0*/  IMAD.WIDE R4, R0, 0x8, R6 ;  /* 0x0000000800047825 */ /* 0x001fcc00078e0206 */
[----:B------:R-:W-:Y:S01]  /*09f0*/  STG.E.64 desc[UR4][R4.64], R2 ;  /* 0x0000000204007986 */ /* 0x000fe2000c101b04 */
[----:B------:R-:W-:Y:S05]  /*0a00*/  EXIT ;  /* 0x000000000000794d */ /* 0x000fea0003800000 */
        .weak           $__internal_0_$__cuda_sm20_div_rn_f64_full
        .type           $__internal_0_$__cuda_sm20_div_rn_f64_full,@function
        .size           $__internal_0_$__cuda_sm20_div_rn_f64_full,(.L_x_28 - $__internal_0_$__cuda_sm20_div_rn_f64_full)
$__internal_0_$__cuda_sm20_div_rn_f64_full:
[C---:B------:R-:W-:Y:S01]  /*0a10*/  FSETP.GEU.AND P0, PT, |R9|.reuse, 1.469367938527859385e-39, PT ;  /* 0x001000000900780b */ /* 0x040fe20003f0e200 */
[----:B------:R-:W-:Y:S01]  /*0a20*/  IMAD.MOV.U32 R18, RZ, RZ, 0x1 ;  /* 0x00000001ff127424 */ /* 0x000fe200078e00ff */
[----:B------:R-:W-:Y:S01]  /*0a30*/  LOP3.LUT R6, R9, 0x800fffff, RZ, 0xc0, !PT ;  /* 0x800fffff09067812 */ /* 0x000fe200078ec0ff */
[----:B------:R-:W-:Y:S01]  /*0a40*/  BSSY.RECONVERGENT B1, `(.L_x_22) ;  /* 0x0000055000017945 */ /* 0x000fe20003800200 */
[C---:B------:R-:W-:Y:S02]  /*0a50*/  FSETP.GEU.AND P2, PT, |R11|.reuse, 1.469367938527859385e-39, PT ;  /* 0x001000000b00780b */ /* 0x040fe40003f4e200 */
[----:B------:R-:W-:Y:S01]  /*0a60*/  LOP3.LUT R7, R6, 0x3ff00000, RZ, 0xfc, !PT ;  /* 0x3ff0000006077812 */ /* 0x000fe200078efcff */
[----:B------:R-:W-:Y:S01]  /*0a70*/  IMAD.MOV.U32 R6, RZ, RZ, R8 ;  /* 0x000000ffff067224 */ /* 0x000fe200078e0008 */
[----:B------:R-:W-:Y:S02]  /*0a80*/  LOP3.LUT R13, R11, 0x7ff00000, RZ, 0xc0, !PT ;  /* 0x7ff000000b0d7812 */ /* 0x000fe400078ec0ff */
[----:B------:R-:W-:-:S03]  /*0a90*/  LOP3.LUT R16, R9, 0x7ff00000, RZ, 0xc0, !PT ;  /* 0x7ff0000009107812 */ /* 0x000fc600078ec0ff */
[----:B------:R-:W-:Y:S01]  /*0aa0*/  @!P0 DMUL R6, R8, 8.98846567431157953865e+307 ;  /* 0x7fe0000008068828 */ /* 0x000fe20000000000 */
[----:B------:R-:W-:-:S03]  /*0ab0*/  ISETP.GE.U32.AND P1, PT, R13, R16, PT ;  /* 0x000000100d00720c */ /* 0x000fc60003f26070 */
[----:B------:R-:W-:Y:S01]  /*0ac0*/  @!P2 LOP3.LUT R14, R9, 0x7ff00000, RZ, 0xc0, !PT ;  /* 0x7ff00000090ea812 */ /* 0x000fe200078ec0ff */
[----:B------:R-:W-:Y:S01]  /*0ad0*/  @!P2 IMAD.MOV.U32 R20, RZ, RZ, RZ ;  /* 0x000000ffff14a224 */ /* 0x000fe200078e00ff */
[----:B------:R-:W0:Y:S02]  /*0ae0*/  MUFU.RCP64H R19, R7 ;  /* 0x0000000700137308 */ /* 0x000e240000001800 */
[----:B------:R-:W-:Y:S01]  /*0af0*/  @!P2 ISETP.GE.U32.AND P3, PT, R13, R14, PT ;  /* 0x0000000e0d00a20c */ /* 0x000fe20003f66070 */
[----:B------:R-:W-:-:S05]  /*0b00*/  IMAD.MOV.U32 R14, RZ, RZ, 0x1ca00000 ;  /* 0x1ca00000ff0e7424 */ /* 0x000fca00078e00ff */
[----:B------:R-:W-:-:S04]  /*0b10*/  @!P2 SEL R15, R14, 0x63400000, !P3 ;  /* 0x634000000e0fa807 */ /* 0x000fc80005800000 */
[----:B------:R-:W-:-:S04]  /*0b20*/  @!P2 LOP3.LUT R15, R15, 0x80000000, R11, 0xf8, !PT ;  /* 0x800000000f0fa812 */ /* 0x000fc800078ef80b */
[----:B------:R-:W-:Y:S01]  /*0b30*/  @!P2 LOP3.LUT R21, R15, 0x100000, RZ, 0xfc, !PT ;  /* 0x001000000f15a812 */ /* 0x000fe200078efcff */
[----:B0-----:R-:W-:-:S08]  /*0b40*/  DFMA R2, R18, -R6, 1 ;  /* 0x3ff000001202742b */ /* 0x001fd00000000806 */
[----:B------:R-:W-:-:S08]  /*0b50*/  DFMA R2, R2, R2, R2 ;  /* 0x000000020202722b */ /* 0x000fd00000000002 */
[----:B------:R-:W-:Y:S01]  /*0b60*/  DFMA R18, R18, R2, R18 ;  /* 0x000000021212722b */ /* 0x000fe20000000012 */
[----:B------:R-:W-:Y:S01]  /*0b70*/  SEL R3, R14, 0x63400000, !P1 ;  /* 0x634000000e037807 */ /* 0x000fe20004800000 */
[----:B------:R-:W-:-:S03]  /*0b80*/  IMAD.MOV.U32 R2, RZ, RZ, R10 ;  /* 0x000000ffff027224 */ /* 0x000fc600078e000a */
[----:B------:R-:W-:-:S03]  /*0b90*/  LOP3.LUT R3, R3, 0x800fffff, R11, 0xf8, !PT ;  /* 0x800fffff03037812 */ /* 0x000fc600078ef80b */
[----:B------:R-:W-:-:S03]  /*0ba0*/  DFMA R22, R18, -R6, 1 ;  /* 0x3ff000001216742b */ /* 0x000fc60000000806 */
[----:B------:R-:W-:-:S05]  /*0bb0*/  @!P2 DFMA R2, R2, 2, -R20 ;  /* 0x400000000202a82b */ /* 0x000fca0000000814 */
[----:B------:R-:W-:Y:S01]  /*0bc0*/  DFMA R18, R18, R22, R18 ;  /* 0x000000161212722b */ /* 0x000fe20000000012 */
[----:B------:R-:W-:Y:S02]  /*0bd0*/  IMAD.MOV.U32 R23, RZ, RZ, R13 ;  /* 0x000000ffff177224 */ /* 0x000fe400078e000d */
[----:B------:R-:W-:Y:S01]  /*0be0*/  IMAD.MOV.U32 R22, RZ, RZ, R16 ;  /* 0x000000ffff167224 */ /* 0x000fe200078e0010 */
[----:B------:R-:W-:Y:S02]  /*0bf0*/  @!P0 LOP3.LUT R22, R7, 0x7ff00000, RZ, 0xc0, !PT ;  /* 0x7ff0000007168812 */ /* 0x000fe400078ec0ff */
[----:B------:R-:W-:Y:S02]  /*0c00*/  @!P2 LOP3.LUT R23, R3, 0x7ff00000, RZ, 0xc0, !PT ;  /* 0x7ff000000317a812 */ /* 0x000fe400078ec0ff */
[----:B------:R-:W-:Y:S01]  /*0c10*/  DMUL R20, R18, R2 ;  /* 0x0000000212147228 */ /* 0x000fe20000000000 */
[----:B------:R-:W-:Y:S02]  /*0c20*/  VIADD R24, R22, 0xffffffff ;  /* 0xffffffff16187836 */ /* 0x000fe40000000000 */
[----:B------:R-:W-:-:S05]  /*0c30*/  VIADD R15, R23, 0xffffffff ;  /* 0xffffffff170f7836 */ /* 0x000fca0000000000 */
[----:B------:R-:W-:Y:S01]  /*0c40*/  DFMA R16, R20, -R6, R2 ;  /* 0x800000061410722b */ /* 0x000fe20000000002 */
[----:B------:R-:W-:-:S04]  /*0c50*/  ISETP.GT.U32.AND P0, PT, R15, 0x7feffffe, PT ;  /* 0x7feffffe0f00780c */ /* 0x000fc80003f04070 */
[----:B------:R-:W-:-:S03]  /*0c60*/  ISETP.GT.U32.OR P0, PT, R24, 0x7feffffe, P0 ;  /* 0x7feffffe1800780c */ /* 0x000fc60000704470 */
[----:B------:R-:W-:-:S10]  /*0c70*/  DFMA R16, R18, R16, R20 ;  /* 0x000000101210722b */ /* 0x000fd40000000014 */
[----:B------:R-:W-:Y:S05]  /*0c80*/  @P0 BRA `(.L_x_23) ;  /* 0x00000000006c0947 */ /* 0x000fea0003800000 */
[----:B------:R-:W-:-:S04]  /*0c90*/  LOP3.LUT R18, R9, 0x7ff00000, RZ, 0xc0, !PT ;  /* 0x7ff0000009127812 */ /* 0x000fc800078ec0ff */
[CC--:B------:R-:W-:Y:S02]  /*0ca0*/  VIADDMNMX R10, R13.reuse, -R18.reuse, 0xb9600000, !PT ;  /* 0xb96000000d0a7446 */ /* 0x0c0fe40007800912 */
[----:B------:R-:W-:Y:S02]  /*0cb0*/  ISETP.GE.U32.AND P0, PT, R13, R18, PT ;  /* 0x000000120d00720c */ /* 0x000fe40003f06070 */
[----:B------:R-:W-:Y:S02]  /*0cc0*/  VIMNMX R10, PT, PT, R10, 0x46a00000, PT ;  /* 0x46a000000a0a7848 */ /* 0x000fe40003fe0100 */
[----:B------:R-:W-:-:S05]  /*0cd0*/  SEL R13, R14, 0x63400000, !P0 ;  /* 0x634000000e0d7807 */ /* 0x000fca0004000000 */
[----:B------:R-:W-:Y:S02]  /*0ce0*/  IMAD.IADD R13, R10, 0x1, -R13 ;  /* 0x000000010a0d7824 */ /* 0x000fe400078e0a0d */
[----:B------:R-:W-:Y:S02]  /*0cf0*/  IMAD.MOV.U32 R10, RZ, RZ, RZ ;  /* 0x000000ffff0a7224 */ /* 0x000fe400078e00ff */
[----:B------:R-:W-:-:S06]  /*0d00*/  VIADD R11, R13, 0x7fe00000 ;  /* 0x7fe000000d0b7836 */ /* 0x000fcc0000000000 */
[----:B------:R-:W-:-:S10]  /*0d10*/  DMUL R14, R16, R10 ;  /* 0x0000000a100e7228 */ /* 0x000fd40000000000 */
[----:B------:R-:W-:-:S13]  /*0d20*/  FSETP.GTU.AND P0, PT, |R15|, 1.469367938527859385e-39, PT ;  /* 0x001000000f00780b */ /* 0x000fda0003f0c200 */
[----:B------:R-:W-:Y:S05]  /*0d30*/  @P0 BRA `(.L_x_24) ;  /* 0x0000000000940947 */ /* 0x000fea0003800000 */
[----:B------:R-:W-:Y:S01]  /*0d40*/  DFMA R2, R16, -R6, R2 ;  /* 0x800000061002722b */ /* 0x000fe20000000002 */
[----:B------:R-:W-:-:S09]  /*0d50*/  IMAD.MOV.U32 R10, RZ, RZ, RZ ;  /* 0x000000ffff0a7224 */ /* 0x000fd200078e00ff */
[C---:B------:R-:W-:Y:S02]  /*0d60*/  FSETP.NEU.AND P0, PT, R3.reuse, RZ, PT ;  /* 0x000000ff0300720b */ /* 0x040fe40003f0d000 */
[----:B------:R-:W-:-:S04]  /*0d70*/  LOP3.LUT R9, R3, 0x80000000, R9, 0x48, !PT ;  /* 0x8000000003097812 */ /* 0x000fc800078e4809 */
[----:B------:R-:W-:-:S07]  /*0d80*/  LOP3.LUT R11, R9, R11, RZ, 0xfc, !PT ;  /* 0x0000000b090b7212 */ /* 0x000fce00078efcff */
[----:B------:R-:W-:Y:S05]  /*0d90*/  @!P0 BRA `(.L_x_24) ;  /* 0x00000000007c8947 */ /* 0x000fea0003800000 */
[----:B------:R-:W-:Y:S01]  /*0da0*/  IMAD.MOV R3, RZ, RZ, -R13 ;  /* 0x000000ffff037224 */ /* 0x000fe200078e0a0d */
[----:B------:R-:W-:Y:S01]  /*0db0*/  DMUL.RP R10, R16, R10 ;  /* 0x0000000a100a7228 */ /* 0x000fe20000008000 */
[----:B------:R-:W-:-:S06]  /*0dc0*/  IMAD.MOV.U32 R2, RZ, RZ, RZ ;  /* 0x000000ffff027224 */ /* 0x000fcc00078e00ff */
[----:B------:R-:W-:-:S03]  /*0dd0*/  DFMA R2, R14, -R2, R16 ;  /* 0x800000020e02722b */ /* 0x000fc60000000010 */
[----:B------:R-:W-:-:S03]  /*0de0*/  LOP3.LUT R9, R11, R9, RZ, 0x3c, !PT ;  /* 0x000000090b097212 */ /* 0x000fc600078e3cff */
[----:B------:R-:W-:-:S04]  /*0df0*/  IADD3 R2, PT, PT, -R13, -0x43300000, RZ ;  /* 0xbcd000000d027810 */ /* 0x000fc80007ffe1ff */
[----:B------:R-:W-:-:S04]  /*0e00*/  FSETP.NEU.AND P0, PT, |R3|, R2, PT ;  /* 0x000000020300720b */ /* 0x000fc80003f0d200 */
[----:B------:R-:W-:Y:S02]  /*0e10*/  FSEL R14, R10, R14, !P0 ;  /* 0x0000000e0a0e7208 */ /* 0x000fe40004000000 */
[----:B------:R-:W-:Y:S01]  /*0e20*/  FSEL R15, R9, R15, !P0 ;  /* 0x0000000f090f7208 */ /* 0x000fe20004000000 */
[----:B------:R-:W-:Y:S06]  /*0e30*/  BRA `(.L_x_24) ;  /* 0x0000000000547947 */ /* 0x000fec0003800000 */
.L_x_23:
[----:B------:R-:W-:-:S14]  /*0e40*/  DSETP.NAN.AND P0, PT, R10, R10, PT ;  /* 0x0000000a0a00722a */ /* 0x000fdc0003f08000 */
[----:B------:R-:W-:Y:S05]  /*0e50*/  @P0 BRA `(.L_x_25) ;  /* 0x0000000000440947 */ /* 0x000fea0003800000 */
[----:B------:R-:W-:-:S14]  /*0e60*/  DSETP.NAN.AND P0, PT, R8, R8, PT ;  /* 0x000000080800722a */ /* 0x000fdc0003f08000 */
[----:B------:R-:W-:Y:S05]  /*0e70*/  @P0 BRA `(.L_x_26) ;  /* 0x0000000000300947 */ /* 0x000fea0003800000 */
[----:B------:R-:W-:Y:S01]  /*0e80*/  ISETP.NE.AND P0, PT, R23, R22, PT ;  /* 0x000000161700720c */ /* 0x000fe20003f05270 */
[----:B------:R-:W-:Y:S02]  /*0e90*/  IMAD.MOV.U32 R14, RZ, RZ, 0x0 ;  /* 0x00000000ff0e7424 */ /* 0x000fe400078e00ff */
[----:B------:R-:W-:-:S10]  /*0ea0*/  IMAD.MOV.U32 R15, RZ, RZ, -0x80000 ;  /* 0xfff80000ff0f7424 */ /* 0x000fd400078e00ff */
[----:B------:R-:W-:Y:S05]  /*0eb0*/  @!P0 BRA `(.L_x_24) ;  /* 0x0000000000348947 */ /* 0x000fea0003800000 */
[----:B------:R-:W-:Y:S02]  /*0ec0*/  ISETP.NE.AND P0, PT, R23, 0x7ff00000, PT ;  /* 0x7ff000001700780c */ /* 0x000fe40003f05270 */
[----:B------:R-:W-:Y:S02]  /*0ed0*/  LOP3.LUT R15, R11, 0x80000000, R9, 0x48, !PT ;  /* 0x800000000b0f7812 */ /* 0x000fe400078e4809 */
[----:B------:R-:W-:-:S13]  /*0ee0*/  ISETP.EQ.OR P0, PT, R22, RZ, !P0 ;  /* 0x000000ff1600720c */ /* 0x000fda0004702670 */
[----:B------:R-:W-:Y:S01]  /*0ef0*/  @P0 LOP3.LUT R2, R15, 0x7ff00000, RZ, 0xfc, !PT ;  /* 0x7ff000000f020812 */ /* 0x000fe200078efcff */
[----:B------:R-:W-:Y:S02]  /*0f00*/  @!P0 IMAD.MOV.U32 R14, RZ, RZ, RZ ;  /* 0x000000ffff0e8224 */ /* 0x000fe400078e00ff */
[----:B------:R-:W-:Y:S02]  /*0f10*/  @P0 IMAD.MOV.U32 R14, RZ, RZ, RZ ;  /* 0x000000ffff0e0224 */ /* 0x000fe400078e00ff */
[----:B------:R-:W-:Y:S01]  /*0f20*/  @P0 IMAD.MOV.U32 R15, RZ, RZ, R2 ;  /* 0x000000ffff0f0224 */ /* 0x000fe200078e0002 */
[----:B------:R-:W-:Y:S06]  /*0f30*/  BRA `(.L_x_24) ;  /* 0x0000000000147947 */ /* 0x000fec0003800000 */
.L_x_26:
[----:B------:R-:W-:Y:S01]  /*0f40*/  LOP3.LUT R15, R9, 0x80000, RZ, 0xfc, !PT ;  /* 0x00080000090f7812 */ /* 0x000fe200078efcff */
[----:B------:R-:W-:Y:S01]  /*0f50*/  IMAD.MOV.U32 R14, RZ, RZ, R8 ;  /* 0x000000ffff0e7224 */ /* 0x000fe200078e0008 */
[----:B------:R-:W-:Y:S06]  /*0f60*/  BRA `(.L_x_24) ;  /* 0x0000000000087947 */ /* 0x000fec0003800000 */
.L_x_25:
[----:B------:R-:W-:Y:S01]  /*0f70*/  LOP3.LUT R15, R11, 0x80000, RZ, 0xfc, !PT ;  /* 0x000800000b0f7812 */ /* 0x000fe200078efcff */
[----:B------:R-:W-:-:S07]  /*0f80*/  IMAD.MOV.U32 R14, RZ, RZ, R10 ;  /* 0x000000ffff0e7224 */ /* 0x000fce00078e000a */
.L_x_24:
[----:B------:R-:W-:Y:S05]  /*0f90*/  BSYNC.RECONVERGENT B1 ;  /* 0x0000000000017941 */ /* 0x000fea0003800200 */
.L_x_22:
[----:B------:R-:W-:Y:S02]  /*0fa0*/  IMAD.MOV.U32 R13, RZ, RZ, 0x0 ;  /* 0x00000000ff0d7424 */ /* 0x000fe400078e00ff */
[----:B------:R-:W-:Y:S02]  /*0fb0*/  IMAD.MOV.U32 R2, RZ, RZ, R14 ;  /* 0x000000ffff027224 */ /* 0x000fe400078e000e */
[----:B------:R-:W-:Y:S01]  /*0fc0*/  IMAD.MOV.U32 R3, RZ, RZ, R15 ;  /* 0x000000ffff037224 */ /* 0x000fe200078e000f */
[----:B------:R-:W-:Y:S06]  /*0fd0*/  RET.REL.NODEC R12 `(_Z6actionPdS_) ;  /* 0xfffffff00c087950 */ /* 0x000fec0003c3ffff */
.L_x_27:
[----:B------:R-:W-:-:S00]  /*0fe0*/  BRA `(.L_x_27) ;  /* 0xfffffffc00fc7947 */ /* 0x000fc0000383ffff */
[----:B------:R-:W-:-:S00]  /*0ff0*/  NOP ;  /* 0x0000000000007918 */ /* 0x000fc00000000000 */
        /* <DEDUP_REMOVED lines=8> */
.L_x_28:


//--------------------- .nv.shared.reserved.0     --------------------------
	.section	.nv.shared.reserved.0,"aw",@nobits
	.weak		__nv_reservedSMEM_offset_0_alias
	.size		__nv_reservedSMEM_offset_0_alias, 0, 64
	.other		__nv_reservedSMEM_offset_0_alias,@"STO_CUDA_RESERVED_SHARED STV_DEFAULT"
__nv_reservedSMEM_offset_0_alias:
	.zero		0
	.zero		64


//--------------------- .nv.constant0._Z6actionPdS_ --------------------------
	.section	.nv.constant0._Z6actionPdS_,"a",@progbits
	.sectionflags	@""
	.align	4
.nv.constant0._Z6actionPdS_:
	.zero		912


//--------------------- SYMBOLS --------------------------

	.type		.nv.reservedSmem.offset0,@object
	.size		.nv.reservedSmem.offset0,0x4
